	.headerflags	@"EF_CUDA_TEXMODE_UNIFIED EF_CUDA_64BIT_ADDRESS EF_CUDA_ACCELERATORS EF_CUDA_SM90 EF_CUDA_VIRTUAL_SM(EF_CUDA_SM90)"
	.elftype	@"ET_EXEC"


//--------------------- .nv.info                  --------------------------
	.section	.nv.info,"",@"SHT_CUDA_INFO"
	.align	4


	//----- nvinfo : EIATTR_REGCOUNT
	.align		4
        /*0000*/ 	.byte	0x04, 0x2f
        /*0002*/ 	.short	(.L_1 - .L_0)
	.align		4
.L_0:
        /*0004*/ 	.word	index@(triton_poi_fused_clone_34)
        /*0008*/ 	.word	0x00000010


	//----- nvinfo : EIATTR_MIN_STACK_SIZE
	.align		4
.L_1:
        /*000c*/ 	.byte	0x04, 0x12
        /*000e*/ 	.short	(.L_3 - .L_2)
	.align		4
.L_2:
        /*0010*/ 	.word	index@(triton_poi_fused_clone_34)
        /*0014*/ 	.word	0x00000000


	//----- nvinfo : EIATTR_FRAME_SIZE
	.align		4
.L_3:
        /*0018*/ 	.byte	0x04, 0x11
        /*001a*/ 	.short	(.L_5 - .L_4)
	.align		4
.L_4:
        /*001c*/ 	.word	index@(triton_poi_fused_clone_34)
        /*0020*/ 	.word	0x00000000


	//----- nvinfo : EIATTR_MIN_STACK_SIZE
	.align		4
.L_5:
        /*0024*/ 	.byte	0x04, 0x12
        /*0026*/ 	.short	(.L_7 - .L_6)
	.align		4
.L_6:
        /*0028*/ 	.word	index@(triton_poi_fused_clone_34)
        /*002c*/ 	.word	0x00000000
.L_7:


//--------------------- .nv.info.triton_poi_fused_clone_34 --------------------------
	.section	.nv.info.triton_poi_fused_clone_34,"",@"SHT_CUDA_INFO"
	.sectionflags	@""
	.align	4


	//----- nvinfo : EIATTR_CUDA_API_VERSION
	.align		4
        /*0000*/ 	.byte	0x04, 0x37
        /*0002*/ 	.short	(.L_9 - .L_8)
.L_8:
        /*0004*/ 	.word	0x0000007c


	//----- nvinfo : EIATTR_KPARAM_INFO
	.align		4
.L_9:
        /*0008*/ 	.byte	0x04, 0x17
        /*000a*/ 	.short	(.L_11 - .L_10)
.L_10:
        /*000c*/ 	.word	0x00000000
        /*0010*/ 	.short	0x0003
        /*0012*/ 	.short	0x0018
        /*0014*/ 	.byte	0x00, 0xf0, 0x11, 0x00


	//----- nvinfo : EIATTR_KPARAM_INFO
	.align		4
.L_11:
        /*0018*/ 	.byte	0x04, 0x17
        /*001a*/ 	.short	(.L_13 - .L_12)
.L_12:
        /*001c*/ 	.word	0x00000000
        /*0020*/ 	.short	0x0002
        /*0022*/ 	.short	0x0010
        /*0024*/ 	.byte	0x00, 0xf4, 0x21, 0x00


	//----- nvinfo : EIATTR_KPARAM_INFO
	.align		4
.L_13:
        /*0028*/ 	.byte	0x04, 0x17
        /*002a*/ 	.short	(.L_15 - .L_14)
.L_14:
        /*002c*/ 	.word	0x00000000
        /*0030*/ 	.short	0x0001
        /*0032*/ 	.short	0x0008
        /*0034*/ 	.byte	0x00, 0xf4, 0x21, 0x00


	//----- nvinfo : EIATTR_KPARAM_INFO
	.align		4
.L_15:
        /*0038*/ 	.byte	0x04, 0x17
        /*003a*/ 	.short	(.L_17 - .L_16)
.L_16:
        /*003c*/ 	.word	0x00000000
        /*0040*/ 	.short	0x0000
        /*0042*/ 	.short	0x0000
        /*0044*/ 	.byte	0x00, 0xf4, 0x21, 0x00


	//----- nvinfo : EIATTR_SPARSE_MMA_MASK
	.align		4
.L_17:
        /*0048*/ 	.byte	0x03, 0x50
        /*004a*/ 	.short	0x0000


	//----- nvinfo : EIATTR_MAXREG_COUNT
	.align		4
        /*004c*/ 	.byte	0x03, 0x1b
        /*004e*/ 	.short	0x00ff


	//----- nvinfo : EIATTR_EXIT_INSTR_OFFSETS
	.align		4
        /*0050*/ 	.byte	0x04, 0x1c
        /*0052*/ 	.short	(.L_19 - .L_18)


	//   ....[0]....
.L_18:
        /*0054*/ 	.word	0x000001a0


	//   ....[1]....
        /*0058*/ 	.word	0x000001c0


	//----- nvinfo : EIATTR_REQNTID
	.align		4
.L_19:
        /*005c*/ 	.byte	0x04, 0x10
        /*005e*/ 	.short	(.L_21 - .L_20)
.L_20:
        /*0060*/ 	.word	0x00000080
        /*0064*/ 	.word	0x00000001
        /*0068*/ 	.word	0x00000001


	//----- nvinfo : EIATTR_CBANK_PARAM_SIZE
	.align		4
.L_21:
        /*006c*/ 	.byte	0x03, 0x19
        /*006e*/ 	.short	0x001c


	//----- nvinfo : EIATTR_PARAM_CBANK
	.align		4
        /*0070*/ 	.byte	0x04, 0x0a
        /*0072*/ 	.short	(.L_23 - .L_22)
	.align		4
.L_22:
        /*0074*/ 	.word	index@(.nv.constant0.triton_poi_fused_clone_34)
        /*0078*/ 	.short	0x0210
        /*007a*/ 	.short	0x001c


	//----- nvinfo : EIATTR_SW_WAR
	.align		4
.L_23:
        /*007c*/ 	.byte	0x04, 0x36
        /*007e*/ 	.short	(.L_25 - .L_24)
.L_24:
        /*0080*/ 	.word	0x00000008
.L_25:


//--------------------- .nv.callgraph             --------------------------
	.section	.nv.callgraph,"",@"SHT_CUDA_CALLGRAPH"
	.align	4
	.sectionentsize	8
	.align		4
        /*0000*/ 	.word	0x00000000
	.align		4
        /*0004*/ 	.word	0xffffffff
	.align		4
        /*0008*/ 	.word	0x00000000
	.align		4
        /*000c*/ 	.word	0xfffffffe
	.align		4
        /*0010*/ 	.word	0x00000000
	.align		4
        /*0014*/ 	.word	0xfffffffd
	.align		4
        /*0018*/ 	.word	0x00000000
	.align		4
        /*001c*/ 	.word	0xfffffffc


//--------------------- .text.triton_poi_fused_clone_34 --------------------------
	.section	.text.triton_poi_fused_clone_34,"ax",@progbits
	.align	128
        .global         triton_poi_fused_clone_34
        .type           triton_poi_fused_clone_34,@function
        .size           triton_poi_fused_clone_34,(.L_x_1 - triton_poi_fused_clone_34)
        .other          triton_poi_fused_clone_34,@"STO_CUDA_ENTRY STV_DEFAULT"
triton_poi_fused_clone_34:
.text.triton_poi_fused_clone_34:
[----:B------:R-:W0:Y:S02]  /*0000*/  LDC R1, c[0x0][0x28] ;  /* 0x00000a00ff017b82 */ /* 0x000e240000000800 */
[----:B------:R-:W1:Y:S01]  /*0010*/  S2R R0, SR_TID.X ;  /* 0x0000000000007919 */ /* 0x000e620000002100 */
[----:B------:R-:W2:Y:S01]  /*0020*/  LDC.64 R2, c[0x0][0x210] ;  /* 0x00008400ff027b82 */ /* 0x000ea20000000a00 */
[----:B------:R-:W-:Y:S01]  /*0030*/  CS2R R12, SRZ ;  /* 0x00000000000c7805 */ /* 0x000fe2000001ff00 */
[----:B------:R-:W-:Y:S01]  /*0040*/  ULDC.64 UR4, c[0x0][0x208] ;  /* 0x0000820000047ab9 */ /* 0x000fe20000000a00 */
[----:B------:R-:W3:Y:S05]  /*0050*/  S2R R9, SR_CTAID.X ;  /* 0x0000000000097919 */ /* 0x000eea0000002500 */
[----:B------:R-:W4:Y:S01]  /*0060*/  LDC.64 R4, c[0x0][0x218] ;  /* 0x00008600ff047b82 */ /* 0x000f220000000a00 */
[----:B-1----:R-:W-:-:S05]  /*0070*/  IMAD.SHL.U32 R0, R0, 0x2, RZ ;  /* 0x0000000200007824 */ /* 0x002fca00078e00ff */
[----:B------:R-:W-:-:S05]  /*0080*/  LOP3.LUT R0, R0, 0xfe, RZ, 0xc0, !PT ;  /* 0x000000fe00007812 */ /* 0x000fca00078ec0ff */
[----:B---3--:R-:W-:-:S05]  /*0090*/  IMAD R9, R9, 0x100, R0 ;  /* 0x0000010009097824 */ /* 0x008fca00078e0200 */
[----:B------:R-:W-:Y:S02]  /*00a0*/  SHF.R.S32.HI R0, RZ, 0x1f, R9 ;  /* 0x0000001fff007819 */ /* 0x000fe40000011409 */
[----:B------:R-:W-:Y:S02]  /*00b0*/  ISETP.GE.AND P0, PT, R9, 0x800, PT ;  /* 0x000008000900780c */ /* 0x000fe40003f06270 */
[----:B------:R-:W-:-:S04]  /*00c0*/  LEA.HI R0, R0, R9, RZ, 0x9 ;  /* 0x0000000900007211 */ /* 0x000fc800078f48ff */
[----:B------:R-:W-:Y:S02]  /*00d0*/  LOP3.LUT R6, R0, 0xfffffe00, RZ, 0xc0, !PT ;  /* 0xfffffe0000067812 */ /* 0x000fe400078ec0ff */
[----:B------:R-:W-:Y:S02]  /*00e0*/  SHF.R.S32.HI R0, RZ, 0x9, R0 ;  /* 0x00000009ff007819 */ /* 0x000fe40000011400 */
[----:B------:R-:W-:-:S05]  /*00f0*/  IADD3 R7, R9, 0x3000, -R6 ;  /* 0x0000300009077810 */ /* 0x000fca0007ffe806 */
[----:B------:R-:W-:Y:S02]  /*0100*/  IMAD R11, R0, 0x4800, R7 ;  /* 0x00004800000b7824 */ /* 0x000fe400078e0207 */
[----:B----4-:R-:W-:Y:S02]  /*0110*/  IMAD.WIDE.U32 R4, R7, 0x4, R4 ;  /* 0x0000000407047825 */ /* 0x010fe400078e0004 */
[----:B------:R-:W1:Y:S02]  /*0120*/  LDC.64 R6, c[0x0][0x220] ;  /* 0x00008800ff067b82 */ /* 0x000e640000000a00 */
[----:B--2---:R-:W-:Y:S01]  /*0130*/  IMAD.WIDE R2, R11, 0x4, R2 ;  /* 0x000000040b027825 */ /* 0x004fe200078e0202 */
[----:B------:R-:W-:Y:S01]  /*0140*/  CS2R R10, SRZ ;  /* 0x00000000000a7805 */ /* 0x000fe2000001ff00 */
[----:B------:R-:W2:Y:S05]  /*0150*/  @!P0 LDG.E.EL.64 R12, desc[UR4][R4.64] ;  /* 0x00000004040c8981 */ /* 0x000eaa000c2e1b00 */
[----:B------:R-:W2:Y:S01]  /*0160*/  @!P0 LDG.E.64 R10, desc[UR4][R2.64] ;  /* 0x00000004020a8981 */ /* 0x000ea2000c1e1b00 */
[----:B-1----:R-:W-:-:S04]  /*0170*/  IMAD.WIDE R6, R9, 0x4, R6 ;  /* 0x0000000409067825 */ /* 0x002fc800078e0206 */
[----:B--2---:R-:W-:Y:S01]  /*0180*/  FADD R10, R12, R10 ;  /* 0x0000000a0c0a7221 */ /* 0x004fe20000000000 */
[----:B------:R-:W-:Y:S01]  /*0190*/  FADD R11, R13, R11 ;  /* 0x0000000b0d0b7221 */ /* 0x000fe20000000000 */
[----:B------:R-:W-:Y:S06]  /*01a0*/  @P0 EXIT ;  /* 0x000000000000094d */ /* 0x000fec0003800000 */
[----:B------:R-:W-:Y:S01]  /*01b0*/  STG.E.64 desc[UR4][R6.64], R10 ;  /* 0x0000000a06007986 */ /* 0x000fe2000c101b04 */
[----:B------:R-:W-:Y:S05]  /*01c0*/  EXIT ;  /* 0x000000000000794d */ /* 0x000fea0003800000 */
.L_x_0:
[----:B------:R-:W-:-:S00]  /*01d0*/  BRA `(.L_x_0) ;  /* 0xfffffffc00fc7947 */ /* 0x000fc0000383ffff */
[----:B------:R-:W-:-:S00]  /*01e0*/  NOP ;  /* 0x0000000000007918 */ /* 0x000fc00000000000 */
        /* <DEDUP_REMOVED lines=9> */
.L_x_1:


//--------------------- .nv.constant0.triton_poi_fused_clone_34 --------------------------
	.section	.nv.constant0.triton_poi_fused_clone_34,"a",@progbits
	.sectionflags	@""
	.align	4
.nv.constant0.triton_poi_fused_clone_34:
	.zero		556
